//
// Generated by NVIDIA NVVM Compiler
//
// Compiler Build ID: CL-36424714
// Cuda compilation tools, release 13.0, V13.0.88
// Based on NVVM 20.0.0
//

.version 9.0
.target sm_100
.address_size 64

	// .globl	_Z18DeviceCalculateSMAPfiS_ii

.visible .entry _Z18DeviceCalculateSMAPfiS_ii(
	.param .u64 .ptr .align 1 _Z18DeviceCalculateSMAPfiS_ii_param_0,
	.param .u32 _Z18DeviceCalculateSMAPfiS_ii_param_1,
	.param .u64 .ptr .align 1 _Z18DeviceCalculateSMAPfiS_ii_param_2,
	.param .u32 _Z18DeviceCalculateSMAPfiS_ii_param_3,
	.param .u32 _Z18DeviceCalculateSMAPfiS_ii_param_4
)
{
	.reg .pred 	%p<2>;
	.reg .b32 	%r<8>;
	.reg .b32 	%f<2>;
	.reg .b64 	%rd<9>;

	ld.param.u64 	%rd1, [_Z18DeviceCalculateSMAPfiS_ii_param_0];
	ld.param.u64 	%rd2, [_Z18DeviceCalculateSMAPfiS_ii_param_2];
	ld.param.u32 	%r3, [_Z18DeviceCalculateSMAPfiS_ii_param_3];
	ld.param.u32 	%r2, [_Z18DeviceCalculateSMAPfiS_ii_param_4];
	mov.u32 	%r4, %ntid.x;
	mov.u32 	%r5, %ctaid.x;
	mov.u32 	%r6, %tid.x;
	mad.lo.s32 	%r1, %r4, %r5, %r6;
	setp.ge.s32 	%p1, %r1, %r3;
	@%p1 bra 	$L__BB0_2;
	cvta.to.global.u64 	%rd3, %rd1;
	cvta.to.global.u64 	%rd4, %rd2;
	add.s32 	%r7, %r2, %r1;
	mul.wide.s32 	%rd5, %r7, 4;
	add.s64 	%rd6, %rd3, %rd5;
	ld.global.f32 	%f1, [%rd6];
	mul.wide.s32 	%rd7, %r1, 4;
	add.s64 	%rd8, %rd4, %rd7;
	st.global.f32 	[%rd8], %f1;
$L__BB0_2:
	ret;

}


// ===== COMPILED SASS (sm_100) =====

	.target	sm_100

	.elftype	@"ET_EXEC"


//--------------------- .note.nv.tkinfo           --------------------------
	.section	.note.nv.tkinfo,"",@"SHT_NOTE"
	.sectionflags	@"SHF_NOTE_NV_TKINFO"
	.tkinfo
        /*0018*/ 	.word	0x00000002
        /*0030*/ 	.string	""
        /*0030*/ 	.string	"ptxas"
        /*0030*/ 	.string	"Cuda compilation tools, release 13.0, V13.0.88"
        /*0030*/ 	.string	"Build cuda_13.0.r13.0/compiler.36424714_0"
        /*0030*/ 	.string	"-arch sm_100 -m 64 "



//--------------------- .note.nv.cuinfo           --------------------------
	.section	.note.nv.cuinfo,"",@"SHT_NOTE"
	.sectionflags	@"SHF_NOTE_NV_CUINFO"
        /*0018*/ 	.short	0x0002
        /*001a*/ 	.short	0x0064
        /*001c*/ 	.short	0x0082
	.zero		2


//--------------------- .nv.info                  --------------------------
	.section	.nv.info,"",@"SHT_CUDA_INFO"
	.align	4


	//----- nvinfo : EIATTR_REGCOUNT
	.align		4
        /*0000*/ 	.byte	0x04, 0x2f
        /*0002*/ 	.short	(.L_1 - .L_0)
	.align		4
.L_0:
        /*0004*/ 	.word	index@(_Z18DeviceCalculateSMAPfiS_ii)
        /*0008*/ 	.word	0x0000000a


	//----- nvinfo : EIATTR_FRAME_SIZE
	.align		4
.L_1:
        /*000c*/ 	.byte	0x04, 0x11
        /*000e*/ 	.short	(.L_3 - .L_2)
	.align		4
.L_2:
        /*0010*/ 	.word	index@(_Z18DeviceCalculateSMAPfiS_ii)
        /*0014*/ 	.word	0x00000000


	//----- nvinfo : EIATTR_MIN_STACK_SIZE
	.align		4
.L_3:
        /*0018*/ 	.byte	0x04, 0x12
        /*001a*/ 	.short	(.L_5 - .L_4)
	.align		4
.L_4:
        /*001c*/ 	.word	index@(_Z18DeviceCalculateSMAPfiS_ii)
        /*0020*/ 	.word	0x00000000
.L_5:


//--------------------- .nv.compat                --------------------------
	.section	.nv.compat,"",@"SHT_CUDA_COMPAT_INFO"
	.align	4
        /*0000*/ 	.byte	0x02, 0x09, 0x00, 0x00, 0x02, 0x02, 0x01, 0x00, 0x02, 0x05, 0x05, 0x00, 0x03, 0x07, 0x01, 0x01
        /*0010*/ 	.byte	0x02, 0x03, 0x00, 0x00, 0x02, 0x06, 0x01, 0x00, 0x04, 0x0b, 0x08, 0x00, 0x09, 0x00, 0x00, 0x00
        /*0020*/ 	.byte	0x00, 0x00, 0x00, 0x00


//--------------------- .nv.info._Z18DeviceCalculateSMAPfiS_ii --------------------------
	.section	.nv.info._Z18DeviceCalculateSMAPfiS_ii,"",@"SHT_CUDA_INFO"
	.sectionflags	@""
	.align	4


	//----- nvinfo : EIATTR_CUDA_API_VERSION
	.align		4
        /*0000*/ 	.byte	0x04, 0x37
        /*0002*/ 	.short	(.L_7 - .L_6)
.L_6:
        /*0004*/ 	.word	0x00000082


	//----- nvinfo : EIATTR_KPARAM_INFO
	.align		4
.L_7:
        /*0008*/ 	.byte	0x04, 0x17
        /*000a*/ 	.short	(.L_9 - .L_8)
.L_8:
        /*000c*/ 	.word	0x00000000
        /*0010*/ 	.short	0x0004
        /*0012*/ 	.short	0x001c
        /*0014*/ 	.byte	0x00, 0xf0, 0x11, 0x00


	//----- nvinfo : EIATTR_KPARAM_INFO
	.align		4
.L_9:
        /*0018*/ 	.byte	0x04, 0x17
        /*001a*/ 	.short	(.L_11 - .L_10)
.L_10:
        /*001c*/ 	.word	0x00000000
        /*0020*/ 	.short	0x0003
        /*0022*/ 	.short	0x0018
        /*0024*/ 	.byte	0x00, 0xf0, 0x11, 0x00


	//----- nvinfo : EIATTR_KPARAM_INFO
	.align		4
.L_11:
        /*0028*/ 	.byte	0x04, 0x17
        /*002a*/ 	.short	(.L_13 - .L_12)
.L_12:
        /*002c*/ 	.word	0x00000000
        /*0030*/ 	.short	0x0002
        /*0032*/ 	.short	0x0010
        /*0034*/ 	.byte	0x00, 0xf5, 0x21, 0x00


	//----- nvinfo : EIATTR_KPARAM_INFO
	.align		4
.L_13:
        /*0038*/ 	.byte	0x04, 0x17
        /*003a*/ 	.short	(.L_15 - .L_14)
.L_14:
        /*003c*/ 	.word	0x00000000
        /*0040*/ 	.short	0x0001
        /*0042*/ 	.short	0x0008
        /*0044*/ 	.byte	0x00, 0xf0, 0x11, 0x00


	//----- nvinfo : EIATTR_KPARAM_INFO
	.align		4
.L_15:
        /*0048*/ 	.byte	0x04, 0x17
        /*004a*/ 	.short	(.L_17 - .L_16)
.L_16:
        /*004c*/ 	.word	0x00000000
        /*0050*/ 	.short	0x0000
        /*0052*/ 	.short	0x0000
        /*0054*/ 	.byte	0x00, 0xf5, 0x21, 0x00


	//----- nvinfo : EIATTR_SPARSE_MMA_MASK
	.align		4
.L_17:
        /*0058*/ 	.byte	0x03, 0x50
        /*005a*/ 	.short	0x0000


	//----- nvinfo : EIATTR_MAXREG_COUNT
	.align		4
        /*005c*/ 	.byte	0x03, 0x1b
        /*005e*/ 	.short	0x00ff


	//----- nvinfo : EIATTR_MERCURY_ISA_VERSION
	.align		4
        /*0060*/ 	.byte	0x03, 0x5f
        /*0062*/ 	.short	0x0101


	//----- nvinfo : EIATTR_VRC_CTA_INIT_COUNT
	.align		4
        /*0064*/ 	.byte	0x02, 0x4a
	.zero		1
	.zero		1


	//----- nvinfo : EIATTR_EXIT_INSTR_OFFSETS
	.align		4
        /*0068*/ 	.byte	0x04, 0x1c
        /*006a*/ 	.short	(.L_19 - .L_18)


	//   ....[0]....
.L_18:
        /*006c*/ 	.word	0x00000070


	//   ....[1]....
        /*0070*/ 	.word	0x00000110


	//----- nvinfo : EIATTR_CBANK_PARAM_SIZE
	.align		4
.L_19:
        /*0074*/ 	.byte	0x03, 0x19
        /*0076*/ 	.short	0x0020


	//----- nvinfo : EIATTR_PARAM_CBANK
	.align		4
        /*0078*/ 	.byte	0x04, 0x0a
        /*007a*/ 	.short	(.L_21 - .L_20)
	.align		4
.L_20:
        /*007c*/ 	.word	index@(.nv.constant0._Z18DeviceCalculateSMAPfiS_ii)
        /*0080*/ 	.short	0x0380
        /*0082*/ 	.short	0x0020


	//----- nvinfo : EIATTR_SW_WAR
	.align		4
.L_21:
        /*0084*/ 	.byte	0x04, 0x36
        /*0086*/ 	.short	(.L_23 - .L_22)
.L_22:
        /*0088*/ 	.word	0x00000008
.L_23:


//--------------------- .nv.callgraph             --------------------------
	.section	.nv.callgraph,"",@"SHT_CUDA_CALLGRAPH"
	.align	4
	.sectionentsize	8
	.align		4
        /*0000*/ 	.word	0x00000000
	.align		4
        /*0004*/ 	.word	0xffffffff
	.align		4
        /*0008*/ 	.word	0x00000000
	.align		4
        /*000c*/ 	.word	0xfffffffe
	.align		4
        /*0010*/ 	.word	0x00000000
	.align		4
        /*0014*/ 	.word	0xfffffffd
	.align		4
        /*0018*/ 	.word	0x00000000
	.align		4
        /*001c*/ 	.word	0xfffffffc


//--------------------- .text._Z18DeviceCalculateSMAPfiS_ii --------------------------
	.section	.text._Z18DeviceCalculateSMAPfiS_ii,"ax",@progbits
	.align	128
        .global         _Z18DeviceCalculateSMAPfiS_ii
        .type           _Z18DeviceCalculateSMAPfiS_ii,@function
        .size           _Z18DeviceCalculateSMAPfiS_ii,(.L_x_1 - _Z18DeviceCalculateSMAPfiS_ii)
        .other          _Z18DeviceCalculateSMAPfiS_ii,@"STO_CUDA_ENTRY STV_DEFAULT"
_Z18DeviceCalculateSMAPfiS_ii:
.text._Z18DeviceCalculateSMAPfiS_ii:
[----:B------:R-:W-:Y:S01]  /*0000*/  LDC R1, c[0x0][0x37c] ;  /* 0x0000df00ff017b82 */ /* 0x000fe20000000800 */
[----:B------:R-:W0:Y:S01]  /*0010*/  S2R R7, SR_CTAID.X ;  /* 0x0000000000077919 */ /* 0x000e220000002500 */
[----:B------:R-:W0:Y:S01]  /*0020*/  LDCU UR4, c[0x0][0x360] ;  /* 0x00006c00ff0477ac */ /* 0x000e220008000800 */
[----:B------:R-:W0:Y:S01]  /*0030*/  S2R R0, SR_TID.X ;  /* 0x0000000000007919 */ /* 0x000e220000002100 */
[----:B------:R-:W1:Y:S01]  /*0040*/  LDCU UR5, c[0x0][0x398] ;  /* 0x00007300ff0577ac */ /* 0x000e620008000800 */
[----:B0-----:R-:W-:-:S05]  /*0050*/  IMAD R7, R7, UR4, R0 ;  /* 0x0000000407077c24 */ /* 0x001fca000f8e0200 */
[----:B-1----:R-:W-:-:S13]  /*0060*/  ISETP.GE.AND P0, PT, R7, UR5, PT ;  /* 0x0000000507007c0c */ /* 0x002fda000bf06270 */
[----:B------:R-:W-:Y:S05]  /*0070*/  @P0 EXIT ;  /* 0x000000000000094d */ /* 0x000fea0003800000 */
[----:B------:R-:W0:Y:S01]  /*0080*/  LDC.64 R2, c[0x0][0x380] ;  /* 0x0000e000ff027b82 */ /* 0x000e220000000a00 */
[----:B------:R-:W1:Y:S01]  /*0090*/  LDCU UR6, c[0x0][0x39c] ;  /* 0x00007380ff0677ac */ /* 0x000e620008000800 */
[----:B------:R-:W2:Y:S01]  /*00a0*/  LDCU.64 UR4, c[0x0][0x358] ;  /* 0x00006b00ff0477ac */ /* 0x000ea20008000a00 */
[----:B-1----:R-:W-:-:S05]  /*00b0*/  IADD3 R5, PT, PT, R7, UR6, RZ ;  /* 0x0000000607057c10 */ /* 0x002fca000fffe0ff */
[----:B0-----:R-:W-:Y:S02]  /*00c0*/  IMAD.WIDE R2, R5, 0x4, R2 ;  /* 0x0000000405027825 */ /* 0x001fe400078e0202 */
[----:B------:R-:W0:Y:S04]  /*00d0*/  LDC.64 R4, c[0x0][0x390] ;  /* 0x0000e400ff047b82 */ /* 0x000e280000000a00 */
[----:B--2---:R-:W2:Y:S01]  /*00e0*/  LDG.E R3, desc[UR4][R2.64] ;  /* 0x0000000402037981 */ /* 0x004ea2000c1e1900 */
[----:B0-----:R-:W-:-:S05]  /*00f0*/  IMAD.WIDE R4, R7, 0x4, R4 ;  /* 0x0000000407047825 */ /* 0x001fca00078e0204 */
[----:B--2---:R-:W-:Y:S01]  /*0100*/  STG.E desc[UR4][R4.64], R3 ;  /* 0x0000000304007986 */ /* 0x004fe2000c101904 */
[----:B------:R-:W-:Y:S05]  /*0110*/  EXIT ;  /* 0x000000000000794d */ /* 0x000fea0003800000 */
.L_x_0:
[----:B------:R-:W-:-:S00]  /*0120*/  BRA `(.L_x_0) ;  /* 0xfffffffc00fc7947 */ /* 0x000fc0000383ffff */
[----:B------:R-:W-:-:S00]  /*0130*/  NOP ;  /* 0x0000000000007918 */ /* 0x000fc00000000000 */
        /* <DEDUP_REMOVED lines=12> */
.L_x_1:


//--------------------- .nv.shared.reserved.0     --------------------------
	.section	.nv.shared.reserved.0,"aw",@nobits
	.weak		__nv_reservedSMEM_offset_0_alias
	.size		__nv_reservedSMEM_offset_0_alias, 0, 64
	.other		__nv_reservedSMEM_offset_0_alias,@"STO_CUDA_RESERVED_SHARED STV_DEFAULT"
__nv_reservedSMEM_offset_0_alias:
	.zero		0
	.zero		64


//--------------------- .nv.constant0._Z18DeviceCalculateSMAPfiS_ii --------------------------
	.section	.nv.constant0._Z18DeviceCalculateSMAPfiS_ii,"a",@progbits
	.sectionflags	@""
	.align	4
.nv.constant0._Z18DeviceCalculateSMAPfiS_ii:
	.zero		928


//--------------------- SYMBOLS --------------------------

	.type		.nv.reservedSmem.offset0,@object
	.size		.nv.reservedSmem.offset0,0x4
